//
// Generated by NVIDIA NVVM Compiler
//
// Compiler Build ID: CL-36424714
// Cuda compilation tools, release 13.0, V13.0.88
// Based on NVVM 20.0.0
//

.version 9.0
.target sm_100
.address_size 64

	// .globl	_Z3gpuv
.extern .func  (.param .b32 func_retval0) vprintf
(
	.param .b64 vprintf_param_0,
	.param .b64 vprintf_param_1
)
;
.global .align 1 .b8 $str[11] = {104, 101, 108, 108, 111, 32, 103, 112, 117, 10};

.visible .entry _Z3gpuv()
{
	.reg .pred 	%p<2>;
	.reg .b32 	%r<6>;
	.reg .b64 	%rd<3>;

	mov.u32 	%r1, %ctaid.x;
	mov.u32 	%r2, %tid.x;
	or.b32  	%r3, %r1, %r2;
	setp.ne.s32 	%p1, %r3, 0;
	@%p1 bra 	$L__BB0_2;
	mov.u64 	%rd1, $str;
	cvta.global.u64 	%rd2, %rd1;
	{ // callseq 0, 0
	.param .b64 param0;
	st.param.b64 	[param0], %rd2;
	.param .b64 param1;
	st.param.b64 	[param1], 0;
	.param .b32 retval0;
	call.uni (retval0), 
	vprintf, 
	(
	param0, 
	param1
	);
	ld.param.b32 	%r4, [retval0];
	} // callseq 0
$L__BB0_2:
	ret;

}


// ===== COMPILED SASS (sm_100) =====

	.target	sm_100

	.elftype	@"ET_EXEC"


//--------------------- .note.nv.tkinfo           --------------------------
	.section	.note.nv.tkinfo,"",@"SHT_NOTE"
	.sectionflags	@"SHF_NOTE_NV_TKINFO"
	.tkinfo
        /*0018*/ 	.word	0x00000002
        /*0030*/ 	.string	""
        /*0030*/ 	.string	"ptxas"
        /*0030*/ 	.string	"Cuda compilation tools, release 13.0, V13.0.88"
        /*0030*/ 	.string	"Build cuda_13.0.r13.0/compiler.36424714_0"
        /*0030*/ 	.string	"-arch sm_100 -m 64 "



//--------------------- .note.nv.cuinfo           --------------------------
	.section	.note.nv.cuinfo,"",@"SHT_NOTE"
	.sectionflags	@"SHF_NOTE_NV_CUINFO"
        /*0018*/ 	.short	0x0002
        /*001a*/ 	.short	0x0064
        /*001c*/ 	.short	0x0082
	.zero		2


//--------------------- .nv.info                  --------------------------
	.section	.nv.info,"",@"SHT_CUDA_INFO"
	.align	4


	//----- nvinfo : EIATTR_REGCOUNT
	.align		4
        /*0000*/ 	.byte	0x04, 0x2f
        /*0002*/ 	.short	(.L_2 - .L_1)
	.align		4
.L_1:
        /*0004*/ 	.word	index@(_Z3gpuv)
        /*0008*/ 	.word	0x00000018


	//----- nvinfo : EIATTR_FRAME_SIZE
	.align		4
.L_2:
        /*000c*/ 	.byte	0x04, 0x11
        /*000e*/ 	.short	(.L_4 - .L_3)
	.align		4
.L_3:
        /*0010*/ 	.word	index@(_Z3gpuv)
        /*0014*/ 	.word	0x00000000


	//----- nvinfo : EIATTR_MIN_STACK_SIZE
	.align		4
.L_4:
        /*0018*/ 	.byte	0x04, 0x12
        /*001a*/ 	.short	(.L_6 - .L_5)
	.align		4
.L_5:
        /*001c*/ 	.word	index@(_Z3gpuv)
        /*0020*/ 	.word	0x00000000
.L_6:


//--------------------- .nv.compat                --------------------------
	.section	.nv.compat,"",@"SHT_CUDA_COMPAT_INFO"
	.align	4
        /*0000*/ 	.byte	0x02, 0x09, 0x00, 0x00, 0x02, 0x02, 0x01, 0x00, 0x02, 0x05, 0x05, 0x00, 0x03, 0x07, 0x01, 0x01
        /*0010*/ 	.byte	0x02, 0x03, 0x00, 0x00, 0x02, 0x06, 0x01, 0x00, 0x04, 0x0b, 0x08, 0x00, 0x09, 0x00, 0x00, 0x00
        /*0020*/ 	.byte	0x00, 0x00, 0x00, 0x00


//--------------------- .nv.info._Z3gpuv          --------------------------
	.section	.nv.info._Z3gpuv,"",@"SHT_CUDA_INFO"
	.sectionflags	@""
	.align	4


	//----- nvinfo : EIATTR_CUDA_API_VERSION
	.align		4
        /*0000*/ 	.byte	0x04, 0x37
        /*0002*/ 	.short	(.L_8 - .L_7)
.L_7:
        /*0004*/ 	.word	0x00000082


	//----- nvinfo : EIATTR_SPARSE_MMA_MASK
	.align		4
.L_8:
        /*0008*/ 	.byte	0x03, 0x50
        /*000a*/ 	.short	0x0000


	//----- nvinfo : EIATTR_MAXREG_COUNT
	.align		4
        /*000c*/ 	.byte	0x03, 0x1b
        /*000e*/ 	.short	0x00ff


	//----- nvinfo : EIATTR_EXTERNS
	.align		4
        /*0010*/ 	.byte	0x04, 0x0f
        /*0012*/ 	.short	(.L_10 - .L_9)


	//   ....[0]....
	.align		4
.L_9:
        /*0014*/ 	.word	index@(vprintf)


	//----- nvinfo : EIATTR_MERCURY_ISA_VERSION
	.align		4
.L_10:
        /*0018*/ 	.byte	0x03, 0x5f
        /*001a*/ 	.short	0x0101


	//----- nvinfo : EIATTR_VRC_CTA_INIT_COUNT
	.align		4
        /*001c*/ 	.byte	0x02, 0x4a
	.zero		1
	.zero		1


	//----- nvinfo : EIATTR_SYSCALL_OFFSETS
	.align		4
        /*0020*/ 	.byte	0x04, 0x46
        /*0022*/ 	.short	(.L_12 - .L_11)


	//   ....[0]....
.L_11:
        /*0024*/ 	.word	0x000000c0


	//----- nvinfo : EIATTR_EXIT_INSTR_OFFSETS
	.align		4
.L_12:
        /*0028*/ 	.byte	0x04, 0x1c
        /*002a*/ 	.short	(.L_14 - .L_13)


	//   ....[0]....
.L_13:
        /*002c*/ 	.word	0x00000040


	//   ....[1]....
        /*0030*/ 	.word	0x000000d0


	//----- nvinfo : EIATTR_CRS_STACK_SIZE
	.align		4
.L_14:
        /*0034*/ 	.byte	0x04, 0x1e
        /*0036*/ 	.short	(.L_16 - .L_15)
.L_15:
        /*0038*/ 	.word	0x00000000


	//----- nvinfo : EIATTR_SW_WAR
	.align		4
.L_16:
        /*003c*/ 	.byte	0x04, 0x36
        /*003e*/ 	.short	(.L_18 - .L_17)
.L_17:
        /*0040*/ 	.word	0x00000008
.L_18:


//--------------------- .nv.callgraph             --------------------------
	.section	.nv.callgraph,"",@"SHT_CUDA_CALLGRAPH"
	.align	4
	.sectionentsize	8
	.align		4
        /*0000*/ 	.word	0x00000000
	.align		4
        /*0004*/ 	.word	0xffffffff
	.align		4
        /*0008*/ 	.word	index@(_Z3gpuv)
	.align		4
        /*000c*/ 	.word	index@(vprintf)
	.align		4
        /*0010*/ 	.word	0x00000000
	.align		4
        /*0014*/ 	.word	0xfffffffe
	.align		4
        /*0018*/ 	.word	0x00000000
	.align		4
        /*001c*/ 	.word	0xfffffffd
	.align		4
        /*0020*/ 	.word	0x00000000
	.align		4
        /*0024*/ 	.word	0xfffffffc


//--------------------- .nv.constant4             --------------------------
	.section	.nv.constant4,"a",@progbits
	.align	8
	.align		8
.nv.constant4:
        /*0000*/ 	.dword	vprintf
	.align		8
        /*0008*/ 	.dword	$str


//--------------------- .text._Z3gpuv             --------------------------
	.section	.text._Z3gpuv,"ax",@progbits
	.align	128
        .global         _Z3gpuv
        .type           _Z3gpuv,@function
        .size           _Z3gpuv,(.L_x_2 - _Z3gpuv)
        .other          _Z3gpuv,@"STO_CUDA_ENTRY STV_DEFAULT"
_Z3gpuv:
.text._Z3gpuv:
[----:B------:R-:W0:Y:S01]  /*0000*/  LDC R1, c[0x0][0x37c] ;  /* 0x0000df00ff017b82 */ /* 0x000e220000000800 */
[----:B------:R-:W1:Y:S07]  /*0010*/  S2R R0, SR_TID.X ;  /* 0x0000000000007919 */ /* 0x000e6e0000002100 */
[----:B------:R-:W1:Y:S02]  /*0020*/  S2UR UR4, SR_CTAID.X ;  /* 0x00000000000479c3 */ /* 0x000e640000002500 */
[----:B-1----:R-:W-:-:S13]  /*0030*/  LOP3.LUT P0, RZ, R0, UR4, RZ, 0xfc, !PT ;  /* 0x0000000400ff7c12 */ /* 0x002fda000f80fcff */
[----:B------:R-:W-:Y:S05]  /*0040*/  @P0 EXIT ;  /* 0x000000000000094d */ /* 0x000fea0003800000 */
[----:B------:R-:W-:Y:S01]  /*0050*/  MOV R0, 0x0 ;  /* 0x0000000000007802 */ /* 0x000fe20000000f00 */
[----:B------:R-:W1:Y:S01]  /*0060*/  LDCU.64 UR4, c[0x4][0x8] ;  /* 0x01000100ff0477ac */ /* 0x000e620008000a00 */
[----:B------:R-:W-:Y:S02]  /*0070*/  CS2R R6, SRZ ;  /* 0x0000000000067805 */ /* 0x000fe4000001ff00 */
[----:B------:R2:W3:Y:S01]  /*0080*/  LDC.64 R2, c[0x4][R0] ;  /* 0x0100000000027b82 */ /* 0x0004e20000000a00 */
[----:B-1----:R-:W-:Y:S02]  /*0090*/  IMAD.U32 R4, RZ, RZ, UR4 ;  /* 0x00000004ff047e24 */ /* 0x002fe4000f8e00ff */
[----:B--2---:R-:W-:-:S07]  /*00a0*/  IMAD.U32 R5, RZ, RZ, UR5 ;  /* 0x00000005ff057e24 */ /* 0x004fce000f8e00ff */
[----:B------:R-:W-:-:S07]  /*00b0*/  LEPC R20, `(.L_x_0) ;  /* 0x000000001014794e */ /* 0x000fce0000000000 */
[----:B0--3--:R-:W-:Y:S05]  /*00c0*/  CALL.ABS.NOINC R2 ;  /* 0x0000000002007343 */ /* 0x009fea0003c00000 */
.L_x_0:
[----:B------:R-:W-:Y:S05]  /*00d0*/  EXIT ;  /* 0x000000000000794d */ /* 0x000fea0003800000 */
.L_x_1:
[----:B------:R-:W-:-:S00]  /*00e0*/  BRA `(.L_x_1) ;  /* 0xfffffffc00fc7947 */ /* 0x000fc0000383ffff */
[----:B------:R-:W-:-:S00]  /*00f0*/  NOP ;  /* 0x0000000000007918 */ /* 0x000fc00000000000 */
        /* <DEDUP_REMOVED lines=8> */
.L_x_2:


//--------------------- .nv.global.init           --------------------------
	.section	.nv.global.init,"aw",@progbits
.nv.global.init:
	.type		$str,@object
	.size		$str,(.L_0 - $str)
$str:
        /*0000*/ 	.byte	0x68, 0x65, 0x6c, 0x6c, 0x6f, 0x20, 0x67, 0x70, 0x75, 0x0a, 0x00
.L_0:


//--------------------- .nv.shared.reserved.0     --------------------------
	.section	.nv.shared.reserved.0,"aw",@nobits
	.weak		__nv_reservedSMEM_offset_0_alias
	.size		__nv_reservedSMEM_offset_0_alias, 0, 64
	.other		__nv_reservedSMEM_offset_0_alias,@"STO_CUDA_RESERVED_SHARED STV_DEFAULT"
__nv_reservedSMEM_offset_0_alias:
	.zero		0
	.zero		64


//--------------------- .nv.constant0._Z3gpuv     --------------------------
	.section	.nv.constant0._Z3gpuv,"a",@progbits
	.sectionflags	@""
	.align	4
.nv.constant0._Z3gpuv:
	.zero		896


//--------------------- SYMBOLS --------------------------

	.type		.nv.reservedSmem.offset0,@object
	.size		.nv.reservedSmem.offset0,0x4
	.type		vprintf,@function
